//
// Generated by NVIDIA NVVM Compiler
//
// Compiler Build ID: CL-36424714
// Cuda compilation tools, release 13.0, V13.0.88
// Based on NVVM 20.0.0
//

.version 9.0
.target sm_100
.address_size 64

	// .globl	_Z7vec_addPiS_S_i

.visible .entry _Z7vec_addPiS_S_i(
	.param .u64 .ptr .align 1 _Z7vec_addPiS_S_i_param_0,
	.param .u64 .ptr .align 1 _Z7vec_addPiS_S_i_param_1,
	.param .u64 .ptr .align 1 _Z7vec_addPiS_S_i_param_2,
	.param .u32 _Z7vec_addPiS_S_i_param_3
)
{
	.reg .pred 	%p<2>;
	.reg .b32 	%r<9>;
	.reg .b64 	%rd<11>;

	ld.param.u64 	%rd1, [_Z7vec_addPiS_S_i_param_0];
	ld.param.u64 	%rd2, [_Z7vec_addPiS_S_i_param_1];
	ld.param.u64 	%rd3, [_Z7vec_addPiS_S_i_param_2];
	ld.param.u32 	%r2, [_Z7vec_addPiS_S_i_param_3];
	mov.u32 	%r3, %ntid.x;
	mov.u32 	%r4, %ctaid.x;
	mov.u32 	%r5, %tid.x;
	mad.lo.s32 	%r1, %r3, %r4, %r5;
	setp.ge.s32 	%p1, %r1, %r2;
	@%p1 bra 	$L__BB0_2;
	cvta.to.global.u64 	%rd4, %rd1;
	cvta.to.global.u64 	%rd5, %rd2;
	cvta.to.global.u64 	%rd6, %rd3;
	mul.wide.s32 	%rd7, %r1, 4;
	add.s64 	%rd8, %rd4, %rd7;
	ld.global.u32 	%r6, [%rd8];
	add.s64 	%rd9, %rd5, %rd7;
	ld.global.u32 	%r7, [%rd9];
	add.s32 	%r8, %r7, %r6;
	add.s64 	%rd10, %rd6, %rd7;
	st.global.u32 	[%rd10], %r8;
$L__BB0_2:
	ret;

}


// ===== COMPILED SASS (sm_100) =====

	.target	sm_100

	.elftype	@"ET_EXEC"


//--------------------- .note.nv.tkinfo           --------------------------
	.section	.note.nv.tkinfo,"",@"SHT_NOTE"
	.sectionflags	@"SHF_NOTE_NV_TKINFO"
	.tkinfo
        /*0018*/ 	.word	0x00000002
        /*0030*/ 	.string	""
        /*0030*/ 	.string	"ptxas"
        /*0030*/ 	.string	"Cuda compilation tools, release 13.0, V13.0.88"
        /*0030*/ 	.string	"Build cuda_13.0.r13.0/compiler.36424714_0"
        /*0030*/ 	.string	"-arch sm_100 -m 64 "



//--------------------- .note.nv.cuinfo           --------------------------
	.section	.note.nv.cuinfo,"",@"SHT_NOTE"
	.sectionflags	@"SHF_NOTE_NV_CUINFO"
        /*0018*/ 	.short	0x0002
        /*001a*/ 	.short	0x0064
        /*001c*/ 	.short	0x0082
	.zero		2


//--------------------- .nv.info                  --------------------------
	.section	.nv.info,"",@"SHT_CUDA_INFO"
	.align	4


	//----- nvinfo : EIATTR_REGCOUNT
	.align		4
        /*0000*/ 	.byte	0x04, 0x2f
        /*0002*/ 	.short	(.L_1 - .L_0)
	.align		4
.L_0:
        /*0004*/ 	.word	index@(_Z7vec_addPiS_S_i)
        /*0008*/ 	.word	0x0000000c


	//----- nvinfo : EIATTR_FRAME_SIZE
	.align		4
.L_1:
        /*000c*/ 	.byte	0x04, 0x11
        /*000e*/ 	.short	(.L_3 - .L_2)
	.align		4
.L_2:
        /*0010*/ 	.word	index@(_Z7vec_addPiS_S_i)
        /*0014*/ 	.word	0x00000000


	//----- nvinfo : EIATTR_MIN_STACK_SIZE
	.align		4
.L_3:
        /*0018*/ 	.byte	0x04, 0x12
        /*001a*/ 	.short	(.L_5 - .L_4)
	.align		4
.L_4:
        /*001c*/ 	.word	index@(_Z7vec_addPiS_S_i)
        /*0020*/ 	.word	0x00000000
.L_5:


//--------------------- .nv.compat                --------------------------
	.section	.nv.compat,"",@"SHT_CUDA_COMPAT_INFO"
	.align	4
        /*0000*/ 	.byte	0x02, 0x09, 0x00, 0x00, 0x02, 0x02, 0x01, 0x00, 0x02, 0x05, 0x05, 0x00, 0x03, 0x07, 0x01, 0x01
        /*0010*/ 	.byte	0x02, 0x03, 0x00, 0x00, 0x02, 0x06, 0x01, 0x00, 0x04, 0x0b, 0x08, 0x00, 0x09, 0x00, 0x00, 0x00
        /*0020*/ 	.byte	0x00, 0x00, 0x00, 0x00


//--------------------- .nv.info._Z7vec_addPiS_S_i --------------------------
	.section	.nv.info._Z7vec_addPiS_S_i,"",@"SHT_CUDA_INFO"
	.sectionflags	@""
	.align	4


	//----- nvinfo : EIATTR_CUDA_API_VERSION
	.align		4
        /*0000*/ 	.byte	0x04, 0x37
        /*0002*/ 	.short	(.L_7 - .L_6)
.L_6:
        /*0004*/ 	.word	0x00000082


	//----- nvinfo : EIATTR_KPARAM_INFO
	.align		4
.L_7:
        /*0008*/ 	.byte	0x04, 0x17
        /*000a*/ 	.short	(.L_9 - .L_8)
.L_8:
        /*000c*/ 	.word	0x00000000
        /*0010*/ 	.short	0x0003
        /*0012*/ 	.short	0x0018
        /*0014*/ 	.byte	0x00, 0xf0, 0x11, 0x00


	//----- nvinfo : EIATTR_KPARAM_INFO
	.align		4
.L_9:
        /*0018*/ 	.byte	0x04, 0x17
        /*001a*/ 	.short	(.L_11 - .L_10)
.L_10:
        /*001c*/ 	.word	0x00000000
        /*0020*/ 	.short	0x0002
        /*0022*/ 	.short	0x0010
        /*0024*/ 	.byte	0x00, 0xf5, 0x21, 0x00


	//----- nvinfo : EIATTR_KPARAM_INFO
	.align		4
.L_11:
        /*0028*/ 	.byte	0x04, 0x17
        /*002a*/ 	.short	(.L_13 - .L_12)
.L_12:
        /*002c*/ 	.word	0x00000000
        /*0030*/ 	.short	0x0001
        /*0032*/ 	.short	0x0008
        /*0034*/ 	.byte	0x00, 0xf5, 0x21, 0x00


	//----- nvinfo : EIATTR_KPARAM_INFO
	.align		4
.L_13:
        /*0038*/ 	.byte	0x04, 0x17
        /*003a*/ 	.short	(.L_15 - .L_14)
.L_14:
        /*003c*/ 	.word	0x00000000
        /*0040*/ 	.short	0x0000
        /*0042*/ 	.short	0x0000
        /*0044*/ 	.byte	0x00, 0xf5, 0x21, 0x00


	//----- nvinfo : EIATTR_SPARSE_MMA_MASK
	.align		4
.L_15:
        /*0048*/ 	.byte	0x03, 0x50
        /*004a*/ 	.short	0x0000


	//----- nvinfo : EIATTR_MAXREG_COUNT
	.align		4
        /*004c*/ 	.byte	0x03, 0x1b
        /*004e*/ 	.short	0x00ff


	//----- nvinfo : EIATTR_MERCURY_ISA_VERSION
	.align		4
        /*0050*/ 	.byte	0x03, 0x5f
        /*0052*/ 	.short	0x0101


	//----- nvinfo : EIATTR_VRC_CTA_INIT_COUNT
	.align		4
        /*0054*/ 	.byte	0x02, 0x4a
	.zero		1
	.zero		1


	//----- nvinfo : EIATTR_EXIT_INSTR_OFFSETS
	.align		4
        /*0058*/ 	.byte	0x04, 0x1c
        /*005a*/ 	.short	(.L_17 - .L_16)


	//   ....[0]....
.L_16:
        /*005c*/ 	.word	0x00000070


	//   ....[1]....
        /*0060*/ 	.word	0x00000130


	//----- nvinfo : EIATTR_CBANK_PARAM_SIZE
	.align		4
.L_17:
        /*0064*/ 	.byte	0x03, 0x19
        /*0066*/ 	.short	0x001c


	//----- nvinfo : EIATTR_PARAM_CBANK
	.align		4
        /*0068*/ 	.byte	0x04, 0x0a
        /*006a*/ 	.short	(.L_19 - .L_18)
	.align		4
.L_18:
        /*006c*/ 	.word	index@(.nv.constant0._Z7vec_addPiS_S_i)
        /*0070*/ 	.short	0x0380
        /*0072*/ 	.short	0x001c


	//----- nvinfo : EIATTR_SW_WAR
	.align		4
.L_19:
        /*0074*/ 	.byte	0x04, 0x36
        /*0076*/ 	.short	(.L_21 - .L_20)
.L_20:
        /*0078*/ 	.word	0x00000008
.L_21:


//--------------------- .nv.callgraph             --------------------------
	.section	.nv.callgraph,"",@"SHT_CUDA_CALLGRAPH"
	.align	4
	.sectionentsize	8
	.align		4
        /*0000*/ 	.word	0x00000000
	.align		4
        /*0004*/ 	.word	0xffffffff
	.align		4
        /*0008*/ 	.word	0x00000000
	.align		4
        /*000c*/ 	.word	0xfffffffe
	.align		4
        /*0010*/ 	.word	0x00000000
	.align		4
        /*0014*/ 	.word	0xfffffffd
	.align		4
        /*0018*/ 	.word	0x00000000
	.align		4
        /*001c*/ 	.word	0xfffffffc


//--------------------- .text._Z7vec_addPiS_S_i   --------------------------
	.section	.text._Z7vec_addPiS_S_i,"ax",@progbits
	.align	128
        .global         _Z7vec_addPiS_S_i
        .type           _Z7vec_addPiS_S_i,@function
        .size           _Z7vec_addPiS_S_i,(.L_x_1 - _Z7vec_addPiS_S_i)
        .other          _Z7vec_addPiS_S_i,@"STO_CUDA_ENTRY STV_DEFAULT"
_Z7vec_addPiS_S_i:
.text._Z7vec_addPiS_S_i:
[----:B------:R-:W-:Y:S01]  /*0000*/  LDC R1, c[0x0][0x37c] ;  /* 0x0000df00ff017b82 */ /* 0x000fe20000000800 */
[----:B------:R-:W0:Y:S01]  /*0010*/  S2R R9, SR_CTAID.X ;  /* 0x0000000000097919 */ /* 0x000e220000002500 */
[----:B------:R-:W0:Y:S01]  /*0020*/  LDCU UR4, c[0x0][0x360] ;  /* 0x00006c00ff0477ac */ /* 0x000e220008000800 */
[----:B------:R-:W0:Y:S01]  /*0030*/  S2R R0, SR_TID.X ;  /* 0x0000000000007919 */ /* 0x000e220000002100 */
[----:B------:R-:W1:Y:S01]  /*0040*/  LDCU UR5, c[0x0][0x398] ;  /* 0x00007300ff0577ac */ /* 0x000e620008000800 */
[----:B0-----:R-:W-:-:S05]  /*0050*/  IMAD R9, R9, UR4, R0 ;  /* 0x0000000409097c24 */ /* 0x001fca000f8e0200 */
[----:B-1----:R-:W-:-:S13]  /*0060*/  ISETP.GE.AND P0, PT, R9, UR5, PT ;  /* 0x0000000509007c0c */ /* 0x002fda000bf06270 */
[----:B------:R-:W-:Y:S05]  /*0070*/  @P0 EXIT ;  /* 0x000000000000094d */ /* 0x000fea0003800000 */
[----:B------:R-:W0:Y:S01]  /*0080*/  LDC.64 R2, c[0x0][0x380] ;  /* 0x0000e000ff027b82 */ /* 0x000e220000000a00 */
[----:B------:R-:W1:Y:S07]  /*0090*/  LDCU.64 UR4, c[0x0][0x358] ;  /* 0x00006b00ff0477ac */ /* 0x000e6e0008000a00 */
[----:B------:R-:W2:Y:S08]  /*00a0*/  LDC.64 R4, c[0x0][0x388] ;  /* 0x0000e200ff047b82 */ /* 0x000eb00000000a00 */
[----:B------:R-:W3:Y:S01]  /*00b0*/  LDC.64 R6, c[0x0][0x390] ;  /* 0x0000e400ff067b82 */ /* 0x000ee20000000a00 */
[----:B0-----:R-:W-:-:S06]  /*00c0*/  IMAD.WIDE R2, R9, 0x4, R2 ;  /* 0x0000000409027825 */ /* 0x001fcc00078e0202 */
[----:B-1----:R-:W4:Y:S01]  /*00d0*/  LDG.E R2, desc[UR4][R2.64] ;  /* 0x0000000402027981 */ /* 0x002f22000c1e1900 */
[----:B--2---:R-:W-:-:S06]  /*00e0*/  IMAD.WIDE R4, R9, 0x4, R4 ;  /* 0x0000000409047825 */ /* 0x004fcc00078e0204 */
[----:B------:R-:W4:Y:S01]  /*00f0*/  LDG.E R5, desc[UR4][R4.64] ;  /* 0x0000000404057981 */ /* 0x000f22000c1e1900 */
[----:B---3--:R-:W-:Y:S01]  /*0100*/  IMAD.WIDE R6, R9, 0x4, R6 ;  /* 0x0000000409067825 */ /* 0x008fe200078e0206 */
[----:B----4-:R-:W-:-:S05]  /*0110*/  IADD3 R9, PT, PT, R2, R5, RZ ;  /* 0x0000000502097210 */ /* 0x010fca0007ffe0ff */
[----:B------:R-:W-:Y:S01]  /*0120*/  STG.E desc[UR4][R6.64], R9 ;  /* 0x0000000906007986 */ /* 0x000fe2000c101904 */
[----:B------:R-:W-:Y:S05]  /*0130*/  EXIT ;  /* 0x000000000000794d */ /* 0x000fea0003800000 */
.L_x_0:
[----:B------:R-:W-:-:S00]  /*0140*/  BRA `(.L_x_0) ;  /* 0xfffffffc00fc7947 */ /* 0x000fc0000383ffff */
[----:B------:R-:W-:-:S00]  /*0150*/  NOP ;  /* 0x0000000000007918 */ /* 0x000fc00000000000 */
        /* <DEDUP_REMOVED lines=10> */
.L_x_1:


//--------------------- .nv.shared.reserved.0     --------------------------
	.section	.nv.shared.reserved.0,"aw",@nobits
	.weak		__nv_reservedSMEM_offset_0_alias
	.size		__nv_reservedSMEM_offset_0_alias, 0, 64
	.other		__nv_reservedSMEM_offset_0_alias,@"STO_CUDA_RESERVED_SHARED STV_DEFAULT"
__nv_reservedSMEM_offset_0_alias:
	.zero		0
	.zero		64


//--------------------- .nv.constant0._Z7vec_addPiS_S_i --------------------------
	.section	.nv.constant0._Z7vec_addPiS_S_i,"a",@progbits
	.sectionflags	@""
	.align	4
.nv.constant0._Z7vec_addPiS_S_i:
	.zero		924


//--------------------- SYMBOLS --------------------------

	.type		.nv.reservedSmem.offset0,@object
	.size		.nv.reservedSmem.offset0,0x4
